//
// Generated by NVIDIA NVVM Compiler
//
// Compiler Build ID: CL-36424714
// Cuda compilation tools, release 13.0, V13.0.88
// Based on NVVM 20.0.0
//

.version 9.0
.target sm_100
.address_size 64

	// .globl	_Z7stenciliiPiS_
.global .align 1 .b8 _ZN34_INTERNAL_22bf13d5_4_k_cu_f896e1124cuda3std3__45__cpo5beginE[1];
.global .align 1 .b8 _ZN34_INTERNAL_22bf13d5_4_k_cu_f896e1124cuda3std3__45__cpo3endE[1];
.global .align 1 .b8 _ZN34_INTERNAL_22bf13d5_4_k_cu_f896e1124cuda3std3__45__cpo6cbeginE[1];
.global .align 1 .b8 _ZN34_INTERNAL_22bf13d5_4_k_cu_f896e1124cuda3std3__45__cpo4cendE[1];
.global .align 1 .b8 _ZN34_INTERNAL_22bf13d5_4_k_cu_f896e1124cuda3std3__45__cpo6rbeginE[1];
.global .align 1 .b8 _ZN34_INTERNAL_22bf13d5_4_k_cu_f896e1124cuda3std3__45__cpo4rendE[1];
.global .align 1 .b8 _ZN34_INTERNAL_22bf13d5_4_k_cu_f896e1124cuda3std3__45__cpo7crbeginE[1];
.global .align 1 .b8 _ZN34_INTERNAL_22bf13d5_4_k_cu_f896e1124cuda3std3__45__cpo5crendE[1];
.global .align 1 .b8 _ZN34_INTERNAL_22bf13d5_4_k_cu_f896e1124cuda3std3__436_GLOBAL__N__22bf13d5_4_k_cu_f896e1126ignoreE[1];
.global .align 1 .b8 _ZN34_INTERNAL_22bf13d5_4_k_cu_f896e1124cuda3std3__419piecewise_constructE[1];
.global .align 1 .b8 _ZN34_INTERNAL_22bf13d5_4_k_cu_f896e1124cuda3std3__48in_placeE[1];
.global .align 1 .b8 _ZN34_INTERNAL_22bf13d5_4_k_cu_f896e1124cuda3std3__420unreachable_sentinelE[1];
.global .align 1 .b8 _ZN34_INTERNAL_22bf13d5_4_k_cu_f896e1124cuda3std3__47nulloptE[1];
.global .align 1 .b8 _ZN34_INTERNAL_22bf13d5_4_k_cu_f896e1124cuda3std3__48unexpectE[1];
.global .align 1 .b8 _ZN34_INTERNAL_22bf13d5_4_k_cu_f896e1124cuda3std6ranges3__45__cpo4swapE[1];
.global .align 1 .b8 _ZN34_INTERNAL_22bf13d5_4_k_cu_f896e1124cuda3std6ranges3__45__cpo9iter_moveE[1];
.global .align 1 .b8 _ZN34_INTERNAL_22bf13d5_4_k_cu_f896e1124cuda3std6ranges3__45__cpo5beginE[1];
.global .align 1 .b8 _ZN34_INTERNAL_22bf13d5_4_k_cu_f896e1124cuda3std6ranges3__45__cpo3endE[1];
.global .align 1 .b8 _ZN34_INTERNAL_22bf13d5_4_k_cu_f896e1124cuda3std6ranges3__45__cpo6cbeginE[1];
.global .align 1 .b8 _ZN34_INTERNAL_22bf13d5_4_k_cu_f896e1124cuda3std6ranges3__45__cpo4cendE[1];
.global .align 1 .b8 _ZN34_INTERNAL_22bf13d5_4_k_cu_f896e1124cuda3std6ranges3__45__cpo7advanceE[1];
.global .align 1 .b8 _ZN34_INTERNAL_22bf13d5_4_k_cu_f896e1124cuda3std6ranges3__45__cpo9iter_swapE[1];
.global .align 1 .b8 _ZN34_INTERNAL_22bf13d5_4_k_cu_f896e1124cuda3std6ranges3__45__cpo4nextE[1];
.global .align 1 .b8 _ZN34_INTERNAL_22bf13d5_4_k_cu_f896e1124cuda3std6ranges3__45__cpo4prevE[1];
.global .align 1 .b8 _ZN34_INTERNAL_22bf13d5_4_k_cu_f896e1124cuda3std6ranges3__45__cpo4dataE[1];
.global .align 1 .b8 _ZN34_INTERNAL_22bf13d5_4_k_cu_f896e1124cuda3std6ranges3__45__cpo5cdataE[1];
.global .align 1 .b8 _ZN34_INTERNAL_22bf13d5_4_k_cu_f896e1124cuda3std6ranges3__45__cpo4sizeE[1];
.global .align 1 .b8 _ZN34_INTERNAL_22bf13d5_4_k_cu_f896e1124cuda3std6ranges3__45__cpo5ssizeE[1];
.global .align 1 .b8 _ZN34_INTERNAL_22bf13d5_4_k_cu_f896e1124cuda3std6ranges3__45__cpo8distanceE[1];
.global .align 1 .b8 _ZN34_INTERNAL_22bf13d5_4_k_cu_f896e1126thrust24THRUST_300001_SM_1000_NS8cuda_cub3parE[1];
.global .align 1 .b8 _ZN34_INTERNAL_22bf13d5_4_k_cu_f896e1126thrust24THRUST_300001_SM_1000_NS8cuda_cub10par_nosyncE[1];
.global .align 1 .b8 _ZN34_INTERNAL_22bf13d5_4_k_cu_f896e1126thrust24THRUST_300001_SM_1000_NS6system6detail10sequential3seqE[1];
.global .align 1 .b8 _ZN34_INTERNAL_22bf13d5_4_k_cu_f896e1126thrust24THRUST_300001_SM_1000_NS12placeholders2_1E[1];
.global .align 1 .b8 _ZN34_INTERNAL_22bf13d5_4_k_cu_f896e1126thrust24THRUST_300001_SM_1000_NS12placeholders2_2E[1];
.global .align 1 .b8 _ZN34_INTERNAL_22bf13d5_4_k_cu_f896e1126thrust24THRUST_300001_SM_1000_NS12placeholders2_3E[1];
.global .align 1 .b8 _ZN34_INTERNAL_22bf13d5_4_k_cu_f896e1126thrust24THRUST_300001_SM_1000_NS12placeholders2_4E[1];
.global .align 1 .b8 _ZN34_INTERNAL_22bf13d5_4_k_cu_f896e1126thrust24THRUST_300001_SM_1000_NS12placeholders2_5E[1];
.global .align 1 .b8 _ZN34_INTERNAL_22bf13d5_4_k_cu_f896e1126thrust24THRUST_300001_SM_1000_NS12placeholders2_6E[1];
.global .align 1 .b8 _ZN34_INTERNAL_22bf13d5_4_k_cu_f896e1126thrust24THRUST_300001_SM_1000_NS12placeholders2_7E[1];
.global .align 1 .b8 _ZN34_INTERNAL_22bf13d5_4_k_cu_f896e1126thrust24THRUST_300001_SM_1000_NS12placeholders2_8E[1];
.global .align 1 .b8 _ZN34_INTERNAL_22bf13d5_4_k_cu_f896e1126thrust24THRUST_300001_SM_1000_NS12placeholders2_9E[1];
.global .align 1 .b8 _ZN34_INTERNAL_22bf13d5_4_k_cu_f896e1126thrust24THRUST_300001_SM_1000_NS12placeholders3_10E[1];
.global .align 1 .b8 _ZN34_INTERNAL_22bf13d5_4_k_cu_f896e1126thrust24THRUST_300001_SM_1000_NS3seqE[1];

.visible .entry _Z7stenciliiPiS_(
	.param .u32 _Z7stenciliiPiS__param_0,
	.param .u32 _Z7stenciliiPiS__param_1,
	.param .u64 .ptr .align 1 _Z7stenciliiPiS__param_2,
	.param .u64 .ptr .align 1 _Z7stenciliiPiS__param_3
)
{
	.reg .b32 	%r<37>;
	.reg .b64 	%rd<16>;

	ld.param.u32 	%r1, [_Z7stenciliiPiS__param_0];
	ld.param.u32 	%r2, [_Z7stenciliiPiS__param_1];
	ld.param.u64 	%rd1, [_Z7stenciliiPiS__param_2];
	ld.param.u64 	%rd2, [_Z7stenciliiPiS__param_3];
	cvta.to.global.u64 	%rd3, %rd2;
	cvta.to.global.u64 	%rd4, %rd1;
	mov.u32 	%r3, %ctaid.x;
	mov.u32 	%r4, %ntid.x;
	mov.u32 	%r5, %tid.x;
	mad.lo.s32 	%r6, %r3, %r4, %r5;
	mov.u32 	%r7, %ctaid.y;
	mov.u32 	%r8, %ntid.y;
	mov.u32 	%r9, %tid.y;
	mad.lo.s32 	%r10, %r7, %r8, %r9;
	mul.lo.s32 	%r11, %r2, %r6;
	add.s32 	%r12, %r11, %r10;
	mul.wide.u32 	%rd5, %r12, 4;
	add.s64 	%rd6, %rd4, %rd5;
	ld.global.u32 	%r13, [%rd6];
	add.s32 	%r14, %r1, %r6;
	add.s32 	%r15, %r14, -1;
	rem.u32 	%r16, %r15, %r1;
	mad.lo.s32 	%r17, %r16, %r2, %r10;
	mul.wide.u32 	%rd7, %r17, 4;
	add.s64 	%rd8, %rd4, %rd7;
	ld.global.u32 	%r18, [%rd8];
	add.s32 	%r19, %r6, 1;
	rem.u32 	%r20, %r19, %r1;
	mad.lo.s32 	%r21, %r20, %r2, %r10;
	mul.wide.u32 	%rd9, %r21, 4;
	add.s64 	%rd10, %rd4, %rd9;
	ld.global.u32 	%r22, [%rd10];
	add.s32 	%r23, %r10, %r2;
	add.s32 	%r24, %r23, -1;
	rem.u32 	%r25, %r24, %r2;
	add.s32 	%r26, %r25, %r11;
	mul.wide.u32 	%rd11, %r26, 4;
	add.s64 	%rd12, %rd4, %rd11;
	ld.global.u32 	%r27, [%rd12];
	add.s32 	%r28, %r10, 1;
	rem.u32 	%r29, %r28, %r2;
	add.s32 	%r30, %r29, %r11;
	mul.wide.u32 	%rd13, %r30, 4;
	add.s64 	%rd14, %rd4, %rd13;
	ld.global.u32 	%r31, [%rd14];
	shl.b32 	%r32, %r13, 2;
	sub.s32 	%r33, %r18, %r32;
	add.s32 	%r34, %r33, %r22;
	add.s32 	%r35, %r34, %r27;
	add.s32 	%r36, %r35, %r31;
	add.s64 	%rd15, %rd3, %rd5;
	st.global.u32 	[%rd15], %r36;
	ret;

}
	// .globl	_ZN3cub18CUB_300001_SM_10006detail11EmptyKernelIvEEvv
.visible .entry _ZN3cub18CUB_300001_SM_10006detail11EmptyKernelIvEEvv()
{


	ret;

}


// ===== COMPILED SASS (sm_100) =====

	.target	sm_100

	.elftype	@"ET_EXEC"


//--------------------- .note.nv.tkinfo           --------------------------
	.section	.note.nv.tkinfo,"",@"SHT_NOTE"
	.sectionflags	@"SHF_NOTE_NV_TKINFO"
	.tkinfo
        /*0018*/ 	.word	0x00000002
        /*0030*/ 	.string	""
        /*0030*/ 	.string	"ptxas"
        /*0030*/ 	.string	"Cuda compilation tools, release 13.0, V13.0.88"
        /*0030*/ 	.string	"Build cuda_13.0.r13.0/compiler.36424714_0"
        /*0030*/ 	.string	"-arch sm_100 -m 64 "



//--------------------- .note.nv.cuinfo           --------------------------
	.section	.note.nv.cuinfo,"",@"SHT_NOTE"
	.sectionflags	@"SHF_NOTE_NV_CUINFO"
        /*0018*/ 	.short	0x0002
        /*001a*/ 	.short	0x0064
        /*001c*/ 	.short	0x0082
	.zero		2


//--------------------- .nv.info                  --------------------------
	.section	.nv.info,"",@"SHT_CUDA_INFO"
	.align	4


	//----- nvinfo : EIATTR_REGCOUNT
	.align		4
        /*0000*/ 	.byte	0x04, 0x2f
        /*0002*/ 	.short	(.L_44 - .L_43)
	.align		4
.L_43:
        /*0004*/ 	.word	index@(_Z7stenciliiPiS_)
        /*0008*/ 	.word	0x00000014


	//----- nvinfo : EIATTR_FRAME_SIZE
	.align		4
.L_44:
        /*000c*/ 	.byte	0x04, 0x11
        /*000e*/ 	.short	(.L_46 - .L_45)
	.align		4
.L_45:
        /*0010*/ 	.word	index@(_Z7stenciliiPiS_)
        /*0014*/ 	.word	0x00000000


	//----- nvinfo : EIATTR_REGCOUNT
	.align		4
.L_46:
        /*0018*/ 	.byte	0x04, 0x2f
        /*001a*/ 	.short	(.L_48 - .L_47)
	.align		4
.L_47:
        /*001c*/ 	.word	index@(_ZN3cub18CUB_300001_SM_10006detail11EmptyKernelIvEEvv)
        /*0020*/ 	.word	0x00000004


	//----- nvinfo : EIATTR_FRAME_SIZE
	.align		4
.L_48:
        /*0024*/ 	.byte	0x04, 0x11
        /*0026*/ 	.short	(.L_50 - .L_49)
	.align		4
.L_49:
        /*0028*/ 	.word	index@(_ZN3cub18CUB_300001_SM_10006detail11EmptyKernelIvEEvv)
        /*002c*/ 	.word	0x00000000


	//----- nvinfo : EIATTR_MIN_STACK_SIZE
	.align		4
.L_50:
        /*0030*/ 	.byte	0x04, 0x12
        /*0032*/ 	.short	(.L_52 - .L_51)
	.align		4
.L_51:
        /*0034*/ 	.word	index@(_ZN3cub18CUB_300001_SM_10006detail11EmptyKernelIvEEvv)
        /*0038*/ 	.word	0x00000000


	//----- nvinfo : EIATTR_MIN_STACK_SIZE
	.align		4
.L_52:
        /*003c*/ 	.byte	0x04, 0x12
        /*003e*/ 	.short	(.L_54 - .L_53)
	.align		4
.L_53:
        /*0040*/ 	.word	index@(_Z7stenciliiPiS_)
        /*0044*/ 	.word	0x00000000
.L_54:


//--------------------- .nv.compat                --------------------------
	.section	.nv.compat,"",@"SHT_CUDA_COMPAT_INFO"
	.align	4
        /*0000*/ 	.byte	0x02, 0x09, 0x00, 0x00, 0x02, 0x02, 0x01, 0x00, 0x02, 0x05, 0x05, 0x00, 0x03, 0x07, 0x01, 0x01
        /*0010*/ 	.byte	0x02, 0x03, 0x00, 0x00, 0x02, 0x06, 0x01, 0x00, 0x04, 0x0b, 0x08, 0x00, 0x09, 0x00, 0x00, 0x00
        /*0020*/ 	.byte	0x00, 0x00, 0x00, 0x00


//--------------------- .nv.info._ZN3cub18CUB_300001_SM_10006detail11EmptyKernelIvEEvv --------------------------
	.section	.nv.info._ZN3cub18CUB_300001_SM_10006detail11EmptyKernelIvEEvv,"",@"SHT_CUDA_INFO"
	.sectionflags	@""
	.align	4


	//----- nvinfo : EIATTR_CUDA_API_VERSION
	.align		4
        /*0000*/ 	.byte	0x04, 0x37
        /*0002*/ 	.short	(.L_56 - .L_55)
.L_55:
        /*0004*/ 	.word	0x00000082


	//----- nvinfo : EIATTR_SPARSE_MMA_MASK
	.align		4
.L_56:
        /*0008*/ 	.byte	0x03, 0x50
        /*000a*/ 	.short	0x0000


	//----- nvinfo : EIATTR_MAXREG_COUNT
	.align		4
        /*000c*/ 	.byte	0x03, 0x1b
        /*000e*/ 	.short	0x00ff


	//----- nvinfo : EIATTR_MERCURY_ISA_VERSION
	.align		4
        /*0010*/ 	.byte	0x03, 0x5f
        /*0012*/ 	.short	0x0101


	//----- nvinfo : EIATTR_VRC_CTA_INIT_COUNT
	.align		4
        /*0014*/ 	.byte	0x02, 0x4a
	.zero		1
	.zero		1


	//----- nvinfo : EIATTR_EXIT_INSTR_OFFSETS
	.align		4
        /*0018*/ 	.byte	0x04, 0x1c
        /*001a*/ 	.short	(.L_58 - .L_57)


	//   ....[0]....
.L_57:
        /*001c*/ 	.word	0x00000010


	//----- nvinfo : EIATTR_SW_WAR
	.align		4
.L_58:
        /*0020*/ 	.byte	0x04, 0x36
        /*0022*/ 	.short	(.L_60 - .L_59)
.L_59:
        /*0024*/ 	.word	0x00000008
.L_60:


//--------------------- .nv.info._Z7stenciliiPiS_ --------------------------
	.section	.nv.info._Z7stenciliiPiS_,"",@"SHT_CUDA_INFO"
	.sectionflags	@""
	.align	4


	//----- nvinfo : EIATTR_CUDA_API_VERSION
	.align		4
        /*0000*/ 	.byte	0x04, 0x37
        /*0002*/ 	.short	(.L_62 - .L_61)
.L_61:
        /*0004*/ 	.word	0x00000082


	//----- nvinfo : EIATTR_KPARAM_INFO
	.align		4
.L_62:
        /*0008*/ 	.byte	0x04, 0x17
        /*000a*/ 	.short	(.L_64 - .L_63)
.L_63:
        /*000c*/ 	.word	0x00000000
        /*0010*/ 	.short	0x0003
        /*0012*/ 	.short	0x0010
        /*0014*/ 	.byte	0x00, 0xf5, 0x21, 0x00


	//----- nvinfo : EIATTR_KPARAM_INFO
	.align		4
.L_64:
        /*0018*/ 	.byte	0x04, 0x17
        /*001a*/ 	.short	(.L_66 - .L_65)
.L_65:
        /*001c*/ 	.word	0x00000000
        /*0020*/ 	.short	0x0002
        /*0022*/ 	.short	0x0008
        /*0024*/ 	.byte	0x00, 0xf5, 0x21, 0x00


	//----- nvinfo : EIATTR_KPARAM_INFO
	.align		4
.L_66:
        /*0028*/ 	.byte	0x04, 0x17
        /*002a*/ 	.short	(.L_68 - .L_67)
.L_67:
        /*002c*/ 	.word	0x00000000
        /*0030*/ 	.short	0x0001
        /*0032*/ 	.short	0x0004
        /*0034*/ 	.byte	0x00, 0xf0, 0x11, 0x00


	//----- nvinfo : EIATTR_KPARAM_INFO
	.align		4
.L_68:
        /*0038*/ 	.byte	0x04, 0x17
        /*003a*/ 	.short	(.L_70 - .L_69)
.L_69:
        /*003c*/ 	.word	0x00000000
        /*0040*/ 	.short	0x0000
        /*0042*/ 	.short	0x0000
        /*0044*/ 	.byte	0x00, 0xf0, 0x11, 0x00


	//----- nvinfo : EIATTR_SPARSE_MMA_MASK
	.align		4
.L_70:
        /*0048*/ 	.byte	0x03, 0x50
        /*004a*/ 	.short	0x0000


	//----- nvinfo : EIATTR_MAXREG_COUNT
	.align		4
        /*004c*/ 	.byte	0x03, 0x1b
        /*004e*/ 	.short	0x00ff


	//----- nvinfo : EIATTR_MERCURY_ISA_VERSION
	.align		4
        /*0050*/ 	.byte	0x03, 0x5f
        /*0052*/ 	.short	0x0101


	//----- nvinfo : EIATTR_VRC_CTA_INIT_COUNT
	.align		4
        /*0054*/ 	.byte	0x02, 0x4a
	.zero		1
	.zero		1


	//----- nvinfo : EIATTR_EXIT_INSTR_OFFSETS
	.align		4
        /*0058*/ 	.byte	0x04, 0x1c
        /*005a*/ 	.short	(.L_72 - .L_71)


	//   ....[0]....
.L_71:
        /*005c*/ 	.word	0x00000590


	//----- nvinfo : EIATTR_CBANK_PARAM_SIZE
	.align		4
.L_72:
        /*0060*/ 	.byte	0x03, 0x19
        /*0062*/ 	.short	0x0018


	//----- nvinfo : EIATTR_PARAM_CBANK
	.align		4
        /*0064*/ 	.byte	0x04, 0x0a
        /*0066*/ 	.short	(.L_74 - .L_73)
	.align		4
.L_73:
        /*0068*/ 	.word	index@(.nv.constant0._Z7stenciliiPiS_)
        /*006c*/ 	.short	0x0380
        /*006e*/ 	.short	0x0018


	//----- nvinfo : EIATTR_SW_WAR
	.align		4
.L_74:
        /*0070*/ 	.byte	0x04, 0x36
        /*0072*/ 	.short	(.L_76 - .L_75)
.L_75:
        /*0074*/ 	.word	0x00000008
.L_76:


//--------------------- .nv.callgraph             --------------------------
	.section	.nv.callgraph,"",@"SHT_CUDA_CALLGRAPH"
	.align	4
	.sectionentsize	8
	.align		4
        /*0000*/ 	.word	0x00000000
	.align		4
        /*0004*/ 	.word	0xffffffff
	.align		4
        /*0008*/ 	.word	0x00000000
	.align		4
        /*000c*/ 	.word	0xfffffffe
	.align		4
        /*0010*/ 	.word	0x00000000
	.align		4
        /*0014*/ 	.word	0xfffffffd
	.align		4
        /*0018*/ 	.word	0x00000000
	.align		4
        /*001c*/ 	.word	0xfffffffc


//--------------------- .nv.constant4             --------------------------
	.section	.nv.constant4,"a",@progbits
	.align	8
	.align		8
.nv.constant4:
        /*0000*/ 	.dword	_ZN34_INTERNAL_22bf13d5_4_k_cu_f896e1124cuda3std3__45__cpo5beginE
	.align		8
        /*0008*/ 	.dword	_ZN34_INTERNAL_22bf13d5_4_k_cu_f896e1124cuda3std3__45__cpo3endE
	.align		8
        /*0010*/ 	.dword	_ZN34_INTERNAL_22bf13d5_4_k_cu_f896e1124cuda3std3__45__cpo6cbeginE
	.align		8
        /*0018*/ 	.dword	_ZN34_INTERNAL_22bf13d5_4_k_cu_f896e1124cuda3std3__45__cpo4cendE
	.align		8
        /*0020*/ 	.dword	_ZN34_INTERNAL_22bf13d5_4_k_cu_f896e1124cuda3std3__45__cpo6rbeginE
	.align		8
        /*0028*/ 	.dword	_ZN34_INTERNAL_22bf13d5_4_k_cu_f896e1124cuda3std3__45__cpo4rendE
	.align		8
        /*0030*/ 	.dword	_ZN34_INTERNAL_22bf13d5_4_k_cu_f896e1124cuda3std3__45__cpo7crbeginE
	.align		8
        /*0038*/ 	.dword	_ZN34_INTERNAL_22bf13d5_4_k_cu_f896e1124cuda3std3__45__cpo5crendE
	.align		8
        /*0040*/ 	.dword	_ZN34_INTERNAL_22bf13d5_4_k_cu_f896e1124cuda3std3__436_GLOBAL__N__22bf13d5_4_k_cu_f896e1126ignoreE
	.align		8
        /*0048*/ 	.dword	_ZN34_INTERNAL_22bf13d5_4_k_cu_f896e1124cuda3std3__419piecewise_constructE
	.align		8
        /*0050*/ 	.dword	_ZN34_INTERNAL_22bf13d5_4_k_cu_f896e1124cuda3std3__48in_placeE
	.align		8
        /*0058*/ 	.dword	_ZN34_INTERNAL_22bf13d5_4_k_cu_f896e1124cuda3std3__420unreachable_sentinelE
	.align		8
        /*0060*/ 	.dword	_ZN34_INTERNAL_22bf13d5_4_k_cu_f896e1124cuda3std3__47nulloptE
	.align		8
        /*0068*/ 	.dword	_ZN34_INTERNAL_22bf13d5_4_k_cu_f896e1124cuda3std3__48unexpectE
	.align		8
        /*0070*/ 	.dword	_ZN34_INTERNAL_22bf13d5_4_k_cu_f896e1124cuda3std6ranges3__45__cpo4swapE
	.align		8
        /*0078*/ 	.dword	_ZN34_INTERNAL_22bf13d5_4_k_cu_f896e1124cuda3std6ranges3__45__cpo9iter_moveE
	.align		8
        /*0080*/ 	.dword	_ZN34_INTERNAL_22bf13d5_4_k_cu_f896e1124cuda3std6ranges3__45__cpo5beginE
	.align		8
        /*0088*/ 	.dword	_ZN34_INTERNAL_22bf13d5_4_k_cu_f896e1124cuda3std6ranges3__45__cpo3endE
	.align		8
        /*0090*/ 	.dword	_ZN34_INTERNAL_22bf13d5_4_k_cu_f896e1124cuda3std6ranges3__45__cpo6cbeginE
	.align		8
        /*0098*/ 	.dword	_ZN34_INTERNAL_22bf13d5_4_k_cu_f896e1124cuda3std6ranges3__45__cpo4cendE
	.align		8
        /*00a0*/ 	.dword	_ZN34_INTERNAL_22bf13d5_4_k_cu_f896e1124cuda3std6ranges3__45__cpo7advanceE
	.align		8
        /*00a8*/ 	.dword	_ZN34_INTERNAL_22bf13d5_4_k_cu_f896e1124cuda3std6ranges3__45__cpo9iter_swapE
	.align		8
        /*00b0*/ 	.dword	_ZN34_INTERNAL_22bf13d5_4_k_cu_f896e1124cuda3std6ranges3__45__cpo4nextE
	.align		8
        /*00b8*/ 	.dword	_ZN34_INTERNAL_22bf13d5_4_k_cu_f896e1124cuda3std6ranges3__45__cpo4prevE
	.align		8
        /*00c0*/ 	.dword	_ZN34_INTERNAL_22bf13d5_4_k_cu_f896e1124cuda3std6ranges3__45__cpo4dataE
	.align		8
        /*00c8*/ 	.dword	_ZN34_INTERNAL_22bf13d5_4_k_cu_f896e1124cuda3std6ranges3__45__cpo5cdataE
	.align		8
        /*00d0*/ 	.dword	_ZN34_INTERNAL_22bf13d5_4_k_cu_f896e1124cuda3std6ranges3__45__cpo4sizeE
	.align		8
        /*00d8*/ 	.dword	_ZN34_INTERNAL_22bf13d5_4_k_cu_f896e1124cuda3std6ranges3__45__cpo5ssizeE
	.align		8
        /*00e0*/ 	.dword	_ZN34_INTERNAL_22bf13d5_4_k_cu_f896e1124cuda3std6ranges3__45__cpo8distanceE
	.align		8
        /*00e8*/ 	.dword	_ZN34_INTERNAL_22bf13d5_4_k_cu_f896e1126thrust24THRUST_300001_SM_1000_NS8cuda_cub3parE
	.align		8
        /*00f0*/ 	.dword	_ZN34_INTERNAL_22bf13d5_4_k_cu_f896e1126thrust24THRUST_300001_SM_1000_NS8cuda_cub10par_nosyncE
	.align		8
        /*00f8*/ 	.dword	_ZN34_INTERNAL_22bf13d5_4_k_cu_f896e1126thrust24THRUST_300001_SM_1000_NS6system6detail10sequential3seqE
	.align		8
        /*0100*/ 	.dword	_ZN34_INTERNAL_22bf13d5_4_k_cu_f896e1126thrust24THRUST_300001_SM_1000_NS12placeholders2_1E
	.align		8
        /*0108*/ 	.dword	_ZN34_INTERNAL_22bf13d5_4_k_cu_f896e1126thrust24THRUST_300001_SM_1000_NS12placeholders2_2E
	.align		8
        /*0110*/ 	.dword	_ZN34_INTERNAL_22bf13d5_4_k_cu_f896e1126thrust24THRUST_300001_SM_1000_NS12placeholders2_3E
	.align		8
        /*0118*/ 	.dword	_ZN34_INTERNAL_22bf13d5_4_k_cu_f896e1126thrust24THRUST_300001_SM_1000_NS12placeholders2_4E
	.align		8
        /*0120*/ 	.dword	_ZN34_INTERNAL_22bf13d5_4_k_cu_f896e1126thrust24THRUST_300001_SM_1000_NS12placeholders2_5E
	.align		8
        /*0128*/ 	.dword	_ZN34_INTERNAL_22bf13d5_4_k_cu_f896e1126thrust24THRUST_300001_SM_1000_NS12placeholders2_6E
	.align		8
        /*0130*/ 	.dword	_ZN34_INTERNAL_22bf13d5_4_k_cu_f896e1126thrust24THRUST_300001_SM_1000_NS12placeholders2_7E
	.align		8
        /*0138*/ 	.dword	_ZN34_INTERNAL_22bf13d5_4_k_cu_f896e1126thrust24THRUST_300001_SM_1000_NS12placeholders2_8E
	.align		8
        /*0140*/ 	.dword	_ZN34_INTERNAL_22bf13d5_4_k_cu_f896e1126thrust24THRUST_300001_SM_1000_NS12placeholders2_9E
	.align		8
        /*0148*/ 	.dword	_ZN34_INTERNAL_22bf13d5_4_k_cu_f896e1126thrust24THRUST_300001_SM_1000_NS12placeholders3_10E
	.align		8
        /*0150*/ 	.dword	_ZN34_INTERNAL_22bf13d5_4_k_cu_f896e1126thrust24THRUST_300001_SM_1000_NS3seqE


//--------------------- .text._ZN3cub18CUB_300001_SM_10006detail11EmptyKernelIvEEvv --------------------------
	.section	.text._ZN3cub18CUB_300001_SM_10006detail11EmptyKernelIvEEvv,"ax",@progbits
	.align	128
        .global         _ZN3cub18CUB_300001_SM_10006detail11EmptyKernelIvEEvv
        .type           _ZN3cub18CUB_300001_SM_10006detail11EmptyKernelIvEEvv,@function
        .size           _ZN3cub18CUB_300001_SM_10006detail11EmptyKernelIvEEvv,(.L_x_2 - _ZN3cub18CUB_300001_SM_10006detail11EmptyKernelIvEEvv)
        .other          _ZN3cub18CUB_300001_SM_10006detail11EmptyKernelIvEEvv,@"STO_CUDA_ENTRY STV_DEFAULT"
_ZN3cub18CUB_300001_SM_10006detail11EmptyKernelIvEEvv:
.text._ZN3cub18CUB_300001_SM_10006detail11EmptyKernelIvEEvv:
[----:B------:R-:W-:Y:S01]  /*0000*/  LDC R1, c[0x0][0x37c] ;  /* 0x0000df00ff017b82 */ /* 0x000fe20000000800 */
[----:B------:R-:W-:Y:S05]  /*0010*/  EXIT ;  /* 0x000000000000794d */ /* 0x000fea0003800000 */
.L_x_0:
[----:B------:R-:W-:-:S00]  /*0020*/  BRA `(.L_x_0) ;  /* 0xfffffffc00fc7947 */ /* 0x000fc0000383ffff */
[----:B------:R-:W-:-:S00]  /*0030*/  NOP ;  /* 0x0000000000007918 */ /* 0x000fc00000000000 */
        /* <DEDUP_REMOVED lines=12> */
.L_x_2:


//--------------------- .text._Z7stenciliiPiS_    --------------------------
	.section	.text._Z7stenciliiPiS_,"ax",@progbits
	.align	128
        .global         _Z7stenciliiPiS_
        .type           _Z7stenciliiPiS_,@function
        .size           _Z7stenciliiPiS_,(.L_x_3 - _Z7stenciliiPiS_)
        .other          _Z7stenciliiPiS_,@"STO_CUDA_ENTRY STV_DEFAULT"
_Z7stenciliiPiS_:
.text._Z7stenciliiPiS_:
[----:B------:R-:W-:Y:S08]  /*0000*/  LDC R1, c[0x0][0x37c] ;  /* 0x0000df00ff017b82 */ /* 0x000ff00000000800 */
[----:B------:R-:W0:Y:S01]  /*0010*/  LDC.64 R2, c[0x0][0x380] ;  /* 0x0000e000ff027b82 */ /* 0x000e220000000a00 */
[----:B------:R-:W1:Y:S01]  /*0020*/  S2R R10, SR_TID.X ;  /* 0x00000000000a7919 */ /* 0x000e620000002100 */
[----:B------:R-:W2:Y:S06]  /*0030*/  S2R R13, SR_TID.Y ;  /* 0x00000000000d7919 */ /* 0x000eac0000002200 */
[----:B------:R-:W1:Y:S08]  /*0040*/  S2UR UR4, SR_CTAID.X ;  /* 0x00000000000479c3 */ /* 0x000e700000002500 */
[----:B------:R-:W1:Y:S01]  /*0050*/  LDC R9, c[0x0][0x360] ;  /* 0x0000d800ff097b82 */ /* 0x000e620000000800 */
[----:B0-----:R-:W0:Y:S07]  /*0060*/  I2F.U32.RP R0, R2 ;  /* 0x0000000200007306 */ /* 0x001e2e0000209000 */
[----:B------:R-:W2:Y:S01]  /*0070*/  S2UR UR5, SR_CTAID.Y ;  /* 0x00000000000579c3 */ /* 0x000ea20000002600 */
[----:B------:R-:W-:Y:S01]  /*0080*/  ISETP.NE.U32.AND P4, PT, R2, RZ, PT ;  /* 0x000000ff0200720c */ /* 0x000fe20003f85070 */
[----:B------:R-:W3:Y:S06]  /*0090*/  I2F.U32.RP R8, R3 ;  /* 0x0000000300087306 */ /* 0x000eec0000209000 */
[----:B------:R-:W2:Y:S02]  /*00a0*/  LDC R12, c[0x0][0x364] ;  /* 0x0000d900ff0c7b82 */ /* 0x000ea40000000800 */
[----:B0-----:R-:W0:Y:S08]  /*00b0*/  MUFU.RCP R0, R0 ;  /* 0x0000000000007308 */ /* 0x001e300000001000 */
[----:B---3--:R-:W3:Y:S01]  /*00c0*/  MUFU.RCP R8, R8 ;  /* 0x0000000800087308 */ /* 0x008ee20000001000 */
[----:B0-----:R-:W-:Y:S01]  /*00d0*/  IADD3 R6, PT, PT, R0, 0xffffffe, RZ ;  /* 0x0ffffffe00067810 */ /* 0x001fe20007ffe0ff */
[----:B-1----:R-:W-:-:S06]  /*00e0*/  IMAD R0, R9, UR4, R10 ;  /* 0x0000000409007c24 */ /* 0x002fcc000f8e020a */
[----:B------:R0:W1:Y:S01]  /*00f0*/  F2I.FTZ.U32.TRUNC.NTZ R7, R6 ;  /* 0x0000000600077305 */ /* 0x000062000021f000 */
[----:B---3--:R-:W-:-:S07]  /*0100*/  IADD3 R4, PT, PT, R8, 0xffffffe, RZ ;  /* 0x0ffffffe08047810 */ /* 0x008fce0007ffe0ff */
[----:B------:R3:W4:Y:S01]  /*0110*/  F2I.FTZ.U32.TRUNC.NTZ R5, R4 ;  /* 0x0000000400057305 */ /* 0x000722000021f000 */
[----:B0-----:R-:W-:Y:S02]  /*0120*/  IMAD.MOV.U32 R6, RZ, RZ, RZ ;  /* 0x000000ffff067224 */ /* 0x001fe400078e00ff */
[--C-:B-1----:R-:W-:Y:S02]  /*0130*/  IMAD.MOV R11, RZ, RZ, -R7.reuse ;  /* 0x000000ffff0b7224 */ /* 0x102fe400078e0a07 */
[----:B---3--:R-:W-:Y:S02]  /*0140*/  IMAD.MOV.U32 R4, RZ, RZ, RZ ;  /* 0x000000ffff047224 */ /* 0x008fe400078e00ff */
[----:B------:R-:W-:Y:S01]  /*0150*/  IMAD R9, R11, R2, RZ ;  /* 0x000000020b097224 */ /* 0x000fe200078e02ff */
[C---:B------:R-:W-:Y:S02]  /*0160*/  IADD3 R11, PT, PT, R0.reuse, 0x1, RZ ;  /* 0x00000001000b7810 */ /* 0x040fe40007ffe0ff */
[----:B----4-:R-:W-:Y:S01]  /*0170*/  IADD3 R10, PT, PT, RZ, -R5, RZ ;  /* 0x80000005ff0a7210 */ /* 0x010fe20007ffe0ff */
[----:B------:R-:W-:Y:S01]  /*0180*/  IMAD.HI.U32 R8, R7, R9, R6 ;  /* 0x0000000907087227 */ /* 0x000fe200078e0006 */
[----:B------:R-:W-:-:S03]  /*0190*/  IADD3 R7, PT, PT, R0, -0x1, R2 ;  /* 0xffffffff00077810 */ /* 0x000fc60007ffe002 */
[----:B--2---:R-:W-:Y:S01]  /*01a0*/  IMAD R6, R12, UR5, R13 ;  /* 0x000000050c067c24 */ /* 0x004fe2000f8e020d */
[----:B------:R-:W0:Y:S01]  /*01b0*/  LDCU.64 UR4, c[0x0][0x358] ;  /* 0x00006b00ff0477ac */ /* 0x000e220008000a00 */
[----:B------:R-:W-:Y:S02]  /*01c0*/  IMAD R13, R10, R3, RZ ;  /* 0x000000030a0d7224 */ /* 0x000fe400078e02ff */
[----:B------:R-:W-:Y:S01]  /*01d0*/  IMAD.HI.U32 R9, R8, R7, RZ ;  /* 0x0000000708097227 */ /* 0x000fe200078e00ff */
[----:B------:R-:W-:-:S03]  /*01e0*/  IADD3 R12, PT, PT, R6, 0x1, RZ ;  /* 0x00000001060c7810 */ /* 0x000fc60007ffe0ff */
[----:B------:R-:W-:Y:S01]  /*01f0*/  IMAD.HI.U32 R5, R5, R13, R4 ;  /* 0x0000000d05057227 */ /* 0x000fe200078e0004 */
[----:B------:R-:W-:Y:S02]  /*0200*/  IADD3 R4, PT, PT, R6, -0x1, R3 ;  /* 0xffffffff06047810 */ /* 0x000fe40007ffe003 */
[----:B------:R-:W-:Y:S01]  /*0210*/  IADD3 R9, PT, PT, -R9, RZ, RZ ;  /* 0x000000ff09097210 */ /* 0x000fe20007ffe1ff */
[----:B------:R-:W-:-:S04]  /*0220*/  IMAD.HI.U32 R8, R8, R11, RZ ;  /* 0x0000000b08087227 */ /* 0x000fc800078e00ff */
[----:B------:R-:W-:Y:S02]  /*0230*/  IMAD.MOV R10, RZ, RZ, -R8 ;  /* 0x000000ffff0a7224 */ /* 0x000fe400078e0a08 */
[----:B------:R-:W-:-:S04]  /*0240*/  IMAD.HI.U32 R8, R5, R4, RZ ;  /* 0x0000000405087227 */ /* 0x000fc800078e00ff */
[----:B------:R-:W-:Y:S01]  /*0250*/  IMAD.HI.U32 R5, R5, R12, RZ ;  /* 0x0000000c05057227 */ /* 0x000fe200078e00ff */
[----:B------:R-:W-:-:S03]  /*0260*/  IADD3 R8, PT, PT, -R8, RZ, RZ ;  /* 0x000000ff08087210 */ /* 0x000fc60007ffe1ff */
[C---:B------:R-:W-:Y:S01]  /*0270*/  IMAD R7, R2.reuse, R9, R7 ;  /* 0x0000000902077224 */ /* 0x040fe200078e0207 */
[----:B------:R-:W-:Y:S01]  /*0280*/  IADD3 R5, PT, PT, -R5, RZ, RZ ;  /* 0x000000ff05057210 */ /* 0x000fe20007ffe1ff */
[----:B------:R-:W-:Y:S01]  /*0290*/  IMAD R11, R2, R10, R11 ;  /* 0x0000000a020b7224 */ /* 0x000fe200078e020b */
[----:B------:R-:W-:Y:S01]  /*02a0*/  LOP3.LUT R9, RZ, R3, RZ, 0x33, !PT ;  /* 0x00000003ff097212 */ /* 0x000fe200078e33ff */
[----:B------:R-:W-:Y:S01]  /*02b0*/  IMAD R10, R3, R8, R4 ;  /* 0x00000008030a7224 */ /* 0x000fe200078e0204 */
[-C--:B------:R-:W-:Y:S01]  /*02c0*/  ISETP.GE.U32.AND P0, PT, R7, R2.reuse, PT ;  /* 0x000000020700720c */ /* 0x080fe20003f06070 */
[----:B------:R-:W-:Y:S01]  /*02d0*/  IMAD R14, R3, R5, R12 ;  /* 0x00000005030e7224 */ /* 0x000fe200078e020c */
[----:B------:R-:W-:Y:S01]  /*02e0*/  ISETP.GE.U32.AND P1, PT, R11, R2, PT ;  /* 0x000000020b00720c */ /* 0x000fe20003f26070 */
[----:B------:R-:W1:Y:S01]  /*02f0*/  LDC.64 R4, c[0x0][0x388] ;  /* 0x0000e200ff047b82 */ /* 0x000e620000000a00 */
[-C--:B------:R-:W-:Y:S02]  /*0300*/  ISETP.GE.U32.AND P2, PT, R10, R3.reuse, PT ;  /* 0x000000030a00720c */ /* 0x080fe40003f46070 */
[----:B------:R-:W-:-:S07]  /*0310*/  ISETP.GE.U32.AND P3, PT, R14, R3, PT ;  /* 0x000000030e00720c */ /* 0x000fce0003f66070 */
[----:B------:R-:W-:Y:S02]  /*0320*/  @P0 IMAD.IADD R7, R7, 0x1, -R2 ;  /* 0x0000000107070824 */ /* 0x000fe400078e0a02 */
[-C--:B------:R-:W-:Y:S02]  /*0330*/  @P1 IADD3 R11, PT, PT, R11, -R2.reuse, RZ ;  /* 0x800000020b0b1210 */ /* 0x080fe40007ffe0ff */
[-C--:B------:R-:W-:Y:S02]  /*0340*/  @P2 IADD3 R10, PT, PT, R10, -R3.reuse, RZ ;  /* 0x800000030a0a2210 */ /* 0x080fe40007ffe0ff */
[-C--:B------:R-:W-:Y:S01]  /*0350*/  ISETP.GE.U32.AND P1, PT, R7, R2.reuse, PT ;  /* 0x000000020700720c */ /* 0x080fe20003f26070 */
[----:B------:R-:W-:Y:S01]  /*0360*/  @P3 IMAD.IADD R14, R14, 0x1, -R3 ;  /* 0x000000010e0e3824 */ /* 0x000fe200078e0a03 */
[----:B------:R-:W-:Y:S02]  /*0370*/  ISETP.GE.U32.AND P0, PT, R11, R2, PT ;  /* 0x000000020b00720c */ /* 0x000fe40003f06070 */
[----:B------:R-:W-:-:S02]  /*0380*/  ISETP.GE.U32.AND P3, PT, R10, R3, PT ;  /* 0x000000030a00720c */ /* 0x000fc40003f66070 */
[----:B------:R-:W-:-:S07]  /*0390*/  ISETP.GE.U32.AND P2, PT, R14, R3, PT ;  /* 0x000000030e00720c */ /* 0x000fce0003f46070 */
[-C--:B------:R-:W-:Y:S02]  /*03a0*/  @P1 IADD3 R7, PT, PT, R7, -R2.reuse, RZ ;  /* 0x8000000207071210 */ /* 0x080fe40007ffe0ff */
[-C--:B------:R-:W-:Y:S02]  /*03b0*/  @P0 IADD3 R11, PT, PT, R11, -R2.reuse, RZ ;  /* 0x800000020b0b0210 */ /* 0x080fe40007ffe0ff */
[----:B------:R-:W-:Y:S01]  /*03c0*/  LOP3.LUT R2, RZ, R2, RZ, 0x33, !PT ;  /* 0x00000002ff027212 */ /* 0x000fe200078e33ff */
[----:B------:R-:W-:Y:S01]  /*03d0*/  @P3 IMAD.IADD R10, R10, 0x1, -R3 ;  /* 0x000000010a0a3824 */ /* 0x000fe200078e0a03 */
[----:B------:R-:W-:Y:S02]  /*03e0*/  ISETP.NE.U32.AND P0, PT, R3, RZ, PT ;  /* 0x000000ff0300720c */ /* 0x000fe40003f05070 */
[----:B------:R-:W-:Y:S01]  /*03f0*/  SEL R8, R2, R7, !P4 ;  /* 0x0000000702087207 */ /* 0x000fe20006000000 */
[-C--:B------:R-:W-:Y:S01]  /*0400*/  IMAD R7, R0, R3.reuse, R6 ;  /* 0x0000000300077224 */ /* 0x080fe200078e0206 */
[----:B------:R-:W-:-:S02]  /*0410*/  @P2 IADD3 R14, PT, PT, R14, -R3, RZ ;  /* 0x800000030e0e2210 */ /* 0x000fc40007ffe0ff */
[----:B------:R-:W-:Y:S01]  /*0420*/  SEL R2, R2, R11, !P4 ;  /* 0x0000000b02027207 */ /* 0x000fe20006000000 */
[----:B------:R-:W-:Y:S01]  /*0430*/  IMAD R11, R8, R3, R6 ;  /* 0x00000003080b7224 */ /* 0x000fe200078e0206 */
[C---:B------:R-:W-:Y:S02]  /*0440*/  SEL R12, R9.reuse, R10, !P0 ;  /* 0x0000000a090c7207 */ /* 0x040fe40004000000 */
[----:B------:R-:W-:Y:S01]  /*0450*/  SEL R14, R9, R14, !P0 ;  /* 0x0000000e090e7207 */ /* 0x000fe20004000000 */
[----:B-1----:R-:W-:-:S04]  /*0460*/  IMAD.WIDE.U32 R8, R7, 0x4, R4 ;  /* 0x0000000407087825 */ /* 0x002fc800078e0004 */
[----:B------:R-:W-:Y:S02]  /*0470*/  IMAD.WIDE.U32 R10, R11, 0x4, R4 ;  /* 0x000000040b0a7825 */ /* 0x000fe400078e0004 */
[----:B0-----:R-:W2:Y:S02]  /*0480*/  LDG.E R8, desc[UR4][R8.64] ;  /* 0x0000000408087981 */ /* 0x001ea4000c1e1900 */
[-C--:B------:R-:W-:Y:S02]  /*0490*/  IMAD R13, R2, R3.reuse, R6 ;  /* 0x00000003020d7224 */ /* 0x080fe400078e0206 */
[CC--:B------:R-:W-:Y:S01]  /*04a0*/  IMAD R15, R0.reuse, R3.reuse, R12 ;  /* 0x00000003000f7224 */ /* 0x0c0fe200078e020c */
[----:B------:R-:W2:Y:S01]  /*04b0*/  LDG.E R11, desc[UR4][R10.64] ;  /* 0x000000040a0b7981 */ /* 0x000ea2000c1e1900 */
[----:B------:R-:W-:Y:S02]  /*04c0*/  IMAD R17, R0, R3, R14 ;  /* 0x0000000300117224 */ /* 0x000fe400078e020e */
[----:B------:R-:W-:-:S04]  /*04d0*/  IMAD.WIDE.U32 R2, R13, 0x4, R4 ;  /* 0x000000040d027825 */ /* 0x000fc800078e0004 */
[--C-:B------:R-:W-:Y:S02]  /*04e0*/  IMAD.WIDE.U32 R12, R15, 0x4, R4.reuse ;  /* 0x000000040f0c7825 */ /* 0x100fe400078e0004 */
[----:B------:R-:W3:Y:S01]  /*04f0*/  LDG.E R2, desc[UR4][R2.64] ;  /* 0x0000000402027981 */ /* 0x000ee2000c1e1900 */
[----:B------:R-:W0:Y:S01]  /*0500*/  LDC.64 R14, c[0x0][0x390] ;  /* 0x0000e400ff0e7b82 */ /* 0x000e220000000a00 */
[----:B------:R-:W-:Y:S02]  /*0510*/  IMAD.WIDE.U32 R4, R17, 0x4, R4 ;  /* 0x0000000411047825 */ /* 0x000fe400078e0004 */
[----:B------:R-:W3:Y:S04]  /*0520*/  LDG.E R13, desc[UR4][R12.64] ;  /* 0x000000040c0d7981 */ /* 0x000ee8000c1e1900 */
[----:B------:R-:W4:Y:S01]  /*0530*/  LDG.E R4, desc[UR4][R4.64] ;  /* 0x0000000404047981 */ /* 0x000f22000c1e1900 */
[----:B0-----:R-:W-:-:S04]  /*0540*/  IMAD.WIDE.U32 R6, R7, 0x4, R14 ;  /* 0x0000000407067825 */ /* 0x001fc800078e000e */
[----:B--2---:R-:W-:-:S05]  /*0550*/  IMAD R0, R8, -0x4, R11 ;  /* 0xfffffffc08007824 */ /* 0x004fca00078e020b */
[----:B---3--:R-:W-:-:S04]  /*0560*/  IADD3 R17, PT, PT, R13, R0, R2 ;  /* 0x000000000d117210 */ /* 0x008fc80007ffe002 */
[----:B----4-:R-:W-:-:S05]  /*0570*/  IADD3 R17, PT, PT, R4, R17, RZ ;  /* 0x0000001104117210 */ /* 0x010fca0007ffe0ff */
[----:B------:R-:W-:Y:S01]  /*0580*/  STG.E desc[UR4][R6.64], R17 ;  /* 0x0000001106007986 */ /* 0x000fe2000c101904 */
[----:B------:R-:W-:Y:S05]  /*0590*/  EXIT ;  /* 0x000000000000794d */ /* 0x000fea0003800000 */
.L_x_1:
        /* <DEDUP_REMOVED lines=14> */
.L_x_3:


//--------------------- .nv.shared.reserved.0     --------------------------
	.section	.nv.shared.reserved.0,"aw",@nobits
	.weak		__nv_reservedSMEM_offset_0_alias
	.size		__nv_reservedSMEM_offset_0_alias, 0, 64
	.other		__nv_reservedSMEM_offset_0_alias,@"STO_CUDA_RESERVED_SHARED STV_DEFAULT"
__nv_reservedSMEM_offset_0_alias:
	.zero		0
	.zero		64


//--------------------- .nv.global                --------------------------
	.section	.nv.global,"aw",@nobits
.nv.global:
	.type		_ZN34_INTERNAL_22bf13d5_4_k_cu_f896e1126thrust24THRUST_300001_SM_1000_NS3seqE,@object
	.size		_ZN34_INTERNAL_22bf13d5_4_k_cu_f896e1126thrust24THRUST_300001_SM_1000_NS3seqE,(_ZN34_INTERNAL_22bf13d5_4_k_cu_f896e1124cuda3std3__48in_placeE - _ZN34_INTERNAL_22bf13d5_4_k_cu_f896e1126thrust24THRUST_300001_SM_1000_NS3seqE)
_ZN34_INTERNAL_22bf13d5_4_k_cu_f896e1126thrust24THRUST_300001_SM_1000_NS3seqE:
	.zero		1
	.type		_ZN34_INTERNAL_22bf13d5_4_k_cu_f896e1124cuda3std3__48in_placeE,@object
	.size		_ZN34_INTERNAL_22bf13d5_4_k_cu_f896e1124cuda3std3__48in_placeE,(_ZN34_INTERNAL_22bf13d5_4_k_cu_f896e1124cuda3std6ranges3__45__cpo4sizeE - _ZN34_INTERNAL_22bf13d5_4_k_cu_f896e1124cuda3std3__48in_placeE)
_ZN34_INTERNAL_22bf13d5_4_k_cu_f896e1124cuda3std3__48in_placeE:
	.zero		1
	.type		_ZN34_INTERNAL_22bf13d5_4_k_cu_f896e1124cuda3std6ranges3__45__cpo4sizeE,@object
	.size		_ZN34_INTERNAL_22bf13d5_4_k_cu_f896e1124cuda3std6ranges3__45__cpo4sizeE,(_ZN34_INTERNAL_22bf13d5_4_k_cu_f896e1126thrust24THRUST_300001_SM_1000_NS12placeholders2_3E - _ZN34_INTERNAL_22bf13d5_4_k_cu_f896e1124cuda3std6ranges3__45__cpo4sizeE)
_ZN34_INTERNAL_22bf13d5_4_k_cu_f896e1124cuda3std6ranges3__45__cpo4sizeE:
	.zero		1
	.type		_ZN34_INTERNAL_22bf13d5_4_k_cu_f896e1126thrust24THRUST_300001_SM_1000_NS12placeholders2_3E,@object
	.size		_ZN34_INTERNAL_22bf13d5_4_k_cu_f896e1126thrust24THRUST_300001_SM_1000_NS12placeholders2_3E,(_ZN34_INTERNAL_22bf13d5_4_k_cu_f896e1124cuda3std3__45__cpo6cbeginE - _ZN34_INTERNAL_22bf13d5_4_k_cu_f896e1126thrust24THRUST_300001_SM_1000_NS12placeholders2_3E)
_ZN34_INTERNAL_22bf13d5_4_k_cu_f896e1126thrust24THRUST_300001_SM_1000_NS12placeholders2_3E:
	.zero		1
	.type		_ZN34_INTERNAL_22bf13d5_4_k_cu_f896e1124cuda3std3__45__cpo6cbeginE,@object
	.size		_ZN34_INTERNAL_22bf13d5_4_k_cu_f896e1124cuda3std3__45__cpo6cbeginE,(_ZN34_INTERNAL_22bf13d5_4_k_cu_f896e1124cuda3std6ranges3__45__cpo6cbeginE - _ZN34_INTERNAL_22bf13d5_4_k_cu_f896e1124cuda3std3__45__cpo6cbeginE)
_ZN34_INTERNAL_22bf13d5_4_k_cu_f896e1124cuda3std3__45__cpo6cbeginE:
	.zero		1
	.type		_ZN34_INTERNAL_22bf13d5_4_k_cu_f896e1124cuda3std6ranges3__45__cpo6cbeginE,@object
	.size		_ZN34_INTERNAL_22bf13d5_4_k_cu_f896e1124cuda3std6ranges3__45__cpo6cbeginE,(_ZN34_INTERNAL_22bf13d5_4_k_cu_f896e1126thrust24THRUST_300001_SM_1000_NS12placeholders2_7E - _ZN34_INTERNAL_22bf13d5_4_k_cu_f896e1124cuda3std6ranges3__45__cpo6cbeginE)
_ZN34_INTERNAL_22bf13d5_4_k_cu_f896e1124cuda3std6ranges3__45__cpo6cbeginE:
	.zero		1
	.type		_ZN34_INTERNAL_22bf13d5_4_k_cu_f896e1126thrust24THRUST_300001_SM_1000_NS12placeholders2_7E,@object
	.size		_ZN34_INTERNAL_22bf13d5_4_k_cu_f896e1126thrust24THRUST_300001_SM_1000_NS12placeholders2_7E,(_ZN34_INTERNAL_22bf13d5_4_k_cu_f896e1124cuda3std3__45__cpo7crbeginE - _ZN34_INTERNAL_22bf13d5_4_k_cu_f896e1126thrust24THRUST_300001_SM_1000_NS12placeholders2_7E)
_ZN34_INTERNAL_22bf13d5_4_k_cu_f896e1126thrust24THRUST_300001_SM_1000_NS12placeholders2_7E:
	.zero		1
	.type		_ZN34_INTERNAL_22bf13d5_4_k_cu_f896e1124cuda3std3__45__cpo7crbeginE,@object
	.size		_ZN34_INTERNAL_22bf13d5_4_k_cu_f896e1124cuda3std3__45__cpo7crbeginE,(_ZN34_INTERNAL_22bf13d5_4_k_cu_f896e1124cuda3std6ranges3__45__cpo4nextE - _ZN34_INTERNAL_22bf13d5_4_k_cu_f896e1124cuda3std3__45__cpo7crbeginE)
_ZN34_INTERNAL_22bf13d5_4_k_cu_f896e1124cuda3std3__45__cpo7crbeginE:
	.zero		1
	.type		_ZN34_INTERNAL_22bf13d5_4_k_cu_f896e1124cuda3std6ranges3__45__cpo4nextE,@object
	.size		_ZN34_INTERNAL_22bf13d5_4_k_cu_f896e1124cuda3std6ranges3__45__cpo4nextE,(_ZN34_INTERNAL_22bf13d5_4_k_cu_f896e1124cuda3std6ranges3__45__cpo4swapE - _ZN34_INTERNAL_22bf13d5_4_k_cu_f896e1124cuda3std6ranges3__45__cpo4nextE)
_ZN34_INTERNAL_22bf13d5_4_k_cu_f896e1124cuda3std6ranges3__45__cpo4nextE:
	.zero		1
	.type		_ZN34_INTERNAL_22bf13d5_4_k_cu_f896e1124cuda3std6ranges3__45__cpo4swapE,@object
	.size		_ZN34_INTERNAL_22bf13d5_4_k_cu_f896e1124cuda3std6ranges3__45__cpo4swapE,(_ZN34_INTERNAL_22bf13d5_4_k_cu_f896e1126thrust24THRUST_300001_SM_1000_NS8cuda_cub10par_nosyncE - _ZN34_INTERNAL_22bf13d5_4_k_cu_f896e1124cuda3std6ranges3__45__cpo4swapE)
_ZN34_INTERNAL_22bf13d5_4_k_cu_f896e1124cuda3std6ranges3__45__cpo4swapE:
	.zero		1
	.type		_ZN34_INTERNAL_22bf13d5_4_k_cu_f896e1126thrust24THRUST_300001_SM_1000_NS8cuda_cub10par_nosyncE,@object
	.size		_ZN34_INTERNAL_22bf13d5_4_k_cu_f896e1126thrust24THRUST_300001_SM_1000_NS8cuda_cub10par_nosyncE,(_ZN34_INTERNAL_22bf13d5_4_k_cu_f896e1126thrust24THRUST_300001_SM_1000_NS12placeholders2_9E - _ZN34_INTERNAL_22bf13d5_4_k_cu_f896e1126thrust24THRUST_300001_SM_1000_NS8cuda_cub10par_nosyncE)
_ZN34_INTERNAL_22bf13d5_4_k_cu_f896e1126thrust24THRUST_300001_SM_1000_NS8cuda_cub10par_nosyncE:
	.zero		1
	.type		_ZN34_INTERNAL_22bf13d5_4_k_cu_f896e1126thrust24THRUST_300001_SM_1000_NS12placeholders2_9E,@object
	.size		_ZN34_INTERNAL_22bf13d5_4_k_cu_f896e1126thrust24THRUST_300001_SM_1000_NS12placeholders2_9E,(_ZN34_INTERNAL_22bf13d5_4_k_cu_f896e1124cuda3std3__436_GLOBAL__N__22bf13d5_4_k_cu_f896e1126ignoreE - _ZN34_INTERNAL_22bf13d5_4_k_cu_f896e1126thrust24THRUST_300001_SM_1000_NS12placeholders2_9E)
_ZN34_INTERNAL_22bf13d5_4_k_cu_f896e1126thrust24THRUST_300001_SM_1000_NS12placeholders2_9E:
	.zero		1
	.type		_ZN34_INTERNAL_22bf13d5_4_k_cu_f896e1124cuda3std3__436_GLOBAL__N__22bf13d5_4_k_cu_f896e1126ignoreE,@object
	.size		_ZN34_INTERNAL_22bf13d5_4_k_cu_f896e1124cuda3std3__436_GLOBAL__N__22bf13d5_4_k_cu_f896e1126ignoreE,(_ZN34_INTERNAL_22bf13d5_4_k_cu_f896e1124cuda3std6ranges3__45__cpo4dataE - _ZN34_INTERNAL_22bf13d5_4_k_cu_f896e1124cuda3std3__436_GLOBAL__N__22bf13d5_4_k_cu_f896e1126ignoreE)
_ZN34_INTERNAL_22bf13d5_4_k_cu_f896e1124cuda3std3__436_GLOBAL__N__22bf13d5_4_k_cu_f896e1126ignoreE:
	.zero		1
	.type		_ZN34_INTERNAL_22bf13d5_4_k_cu_f896e1124cuda3std6ranges3__45__cpo4dataE,@object
	.size		_ZN34_INTERNAL_22bf13d5_4_k_cu_f896e1124cuda3std6ranges3__45__cpo4dataE,(_ZN34_INTERNAL_22bf13d5_4_k_cu_f896e1126thrust24THRUST_300001_SM_1000_NS12placeholders2_1E - _ZN34_INTERNAL_22bf13d5_4_k_cu_f896e1124cuda3std6ranges3__45__cpo4dataE)
_ZN34_INTERNAL_22bf13d5_4_k_cu_f896e1124cuda3std6ranges3__45__cpo4dataE:
	.zero		1
	.type		_ZN34_INTERNAL_22bf13d5_4_k_cu_f896e1126thrust24THRUST_300001_SM_1000_NS12placeholders2_1E,@object
	.size		_ZN34_INTERNAL_22bf13d5_4_k_cu_f896e1126thrust24THRUST_300001_SM_1000_NS12placeholders2_1E,(_ZN34_INTERNAL_22bf13d5_4_k_cu_f896e1124cuda3std3__45__cpo5beginE - _ZN34_INTERNAL_22bf13d5_4_k_cu_f896e1126thrust24THRUST_300001_SM_1000_NS12placeholders2_1E)
_ZN34_INTERNAL_22bf13d5_4_k_cu_f896e1126thrust24THRUST_300001_SM_1000_NS12placeholders2_1E:
	.zero		1
	.type		_ZN34_INTERNAL_22bf13d5_4_k_cu_f896e1124cuda3std3__45__cpo5beginE,@object
	.size		_ZN34_INTERNAL_22bf13d5_4_k_cu_f896e1124cuda3std3__45__cpo5beginE,(_ZN34_INTERNAL_22bf13d5_4_k_cu_f896e1124cuda3std6ranges3__45__cpo5beginE - _ZN34_INTERNAL_22bf13d5_4_k_cu_f896e1124cuda3std3__45__cpo5beginE)
_ZN34_INTERNAL_22bf13d5_4_k_cu_f896e1124cuda3std3__45__cpo5beginE:
	.zero		1
	.type		_ZN34_INTERNAL_22bf13d5_4_k_cu_f896e1124cuda3std6ranges3__45__cpo5beginE,@object
	.size		_ZN34_INTERNAL_22bf13d5_4_k_cu_f896e1124cuda3std6ranges3__45__cpo5beginE,(_ZN34_INTERNAL_22bf13d5_4_k_cu_f896e1126thrust24THRUST_300001_SM_1000_NS12placeholders2_5E - _ZN34_INTERNAL_22bf13d5_4_k_cu_f896e1124cuda3std6ranges3__45__cpo5beginE)
_ZN34_INTERNAL_22bf13d5_4_k_cu_f896e1124cuda3std6ranges3__45__cpo5beginE:
	.zero		1
	.type		_ZN34_INTERNAL_22bf13d5_4_k_cu_f896e1126thrust24THRUST_300001_SM_1000_NS12placeholders2_5E,@object
	.size		_ZN34_INTERNAL_22bf13d5_4_k_cu_f896e1126thrust24THRUST_300001_SM_1000_NS12placeholders2_5E,(_ZN34_INTERNAL_22bf13d5_4_k_cu_f896e1124cuda3std3__45__cpo6rbeginE - _ZN34_INTERNAL_22bf13d5_4_k_cu_f896e1126thrust24THRUST_300001_SM_1000_NS12placeholders2_5E)
_ZN34_INTERNAL_22bf13d5_4_k_cu_f896e1126thrust24THRUST_300001_SM_1000_NS12placeholders2_5E:
	.zero		1
	.type		_ZN34_INTERNAL_22bf13d5_4_k_cu_f896e1124cuda3std3__45__cpo6rbeginE,@object
	.size		_ZN34_INTERNAL_22bf13d5_4_k_cu_f896e1124cuda3std3__45__cpo6rbeginE,(_ZN34_INTERNAL_22bf13d5_4_k_cu_f896e1124cuda3std6ranges3__45__cpo7advanceE - _ZN34_INTERNAL_22bf13d5_4_k_cu_f896e1124cuda3std3__45__cpo6rbeginE)
_ZN34_INTERNAL_22bf13d5_4_k_cu_f896e1124cuda3std3__45__cpo6rbeginE:
	.zero		1
	.type		_ZN34_INTERNAL_22bf13d5_4_k_cu_f896e1124cuda3std6ranges3__45__cpo7advanceE,@object
	.size		_ZN34_INTERNAL_22bf13d5_4_k_cu_f896e1124cuda3std6ranges3__45__cpo7advanceE,(_ZN34_INTERNAL_22bf13d5_4_k_cu_f896e1124cuda3std3__47nulloptE - _ZN34_INTERNAL_22bf13d5_4_k_cu_f896e1124cuda3std6ranges3__45__cpo7advanceE)
_ZN34_INTERNAL_22bf13d5_4_k_cu_f896e1124cuda3std6ranges3__45__cpo7advanceE:
	.zero		1
	.type		_ZN34_INTERNAL_22bf13d5_4_k_cu_f896e1124cuda3std3__47nulloptE,@object
	.size		_ZN34_INTERNAL_22bf13d5_4_k_cu_f896e1124cuda3std3__47nulloptE,(_ZN34_INTERNAL_22bf13d5_4_k_cu_f896e1124cuda3std6ranges3__45__cpo8distanceE - _ZN34_INTERNAL_22bf13d5_4_k_cu_f896e1124cuda3std3__47nulloptE)
_ZN34_INTERNAL_22bf13d5_4_k_cu_f896e1124cuda3std3__47nulloptE:
	.zero		1
	.type		_ZN34_INTERNAL_22bf13d5_4_k_cu_f896e1124cuda3std6ranges3__45__cpo8distanceE,@object
	.size		_ZN34_INTERNAL_22bf13d5_4_k_cu_f896e1124cuda3std6ranges3__45__cpo8distanceE,(_ZN34_INTERNAL_22bf13d5_4_k_cu_f896e1126thrust24THRUST_300001_SM_1000_NS12placeholders3_10E - _ZN34_INTERNAL_22bf13d5_4_k_cu_f896e1124cuda3std6ranges3__45__cpo8distanceE)
_ZN34_INTERNAL_22bf13d5_4_k_cu_f896e1124cuda3std6ranges3__45__cpo8distanceE:
	.zero		1
	.type		_ZN34_INTERNAL_22bf13d5_4_k_cu_f896e1126thrust24THRUST_300001_SM_1000_NS12placeholders3_10E,@object
	.size		_ZN34_INTERNAL_22bf13d5_4_k_cu_f896e1126thrust24THRUST_300001_SM_1000_NS12placeholders3_10E,(_ZN34_INTERNAL_22bf13d5_4_k_cu_f896e1124cuda3std3__419piecewise_constructE - _ZN34_INTERNAL_22bf13d5_4_k_cu_f896e1126thrust24THRUST_300001_SM_1000_NS12placeholders3_10E)
_ZN34_INTERNAL_22bf13d5_4_k_cu_f896e1126thrust24THRUST_300001_SM_1000_NS12placeholders3_10E:
	.zero		1
	.type		_ZN34_INTERNAL_22bf13d5_4_k_cu_f896e1124cuda3std3__419piecewise_constructE,@object
	.size		_ZN34_INTERNAL_22bf13d5_4_k_cu_f896e1124cuda3std3__419piecewise_constructE,(_ZN34_INTERNAL_22bf13d5_4_k_cu_f896e1124cuda3std6ranges3__45__cpo5cdataE - _ZN34_INTERNAL_22bf13d5_4_k_cu_f896e1124cuda3std3__419piecewise_constructE)
_ZN34_INTERNAL_22bf13d5_4_k_cu_f896e1124cuda3std3__419piecewise_constructE:
	.zero		1
	.type		_ZN34_INTERNAL_22bf13d5_4_k_cu_f896e1124cuda3std6ranges3__45__cpo5cdataE,@object
	.size		_ZN34_INTERNAL_22bf13d5_4_k_cu_f896e1124cuda3std6ranges3__45__cpo5cdataE,(_ZN34_INTERNAL_22bf13d5_4_k_cu_f896e1126thrust24THRUST_300001_SM_1000_NS12placeholders2_2E - _ZN34_INTERNAL_22bf13d5_4_k_cu_f896e1124cuda3std6ranges3__45__cpo5cdataE)
_ZN34_INTERNAL_22bf13d5_4_k_cu_f896e1124cuda3std6ranges3__45__cpo5cdataE:
	.zero		1
	.type		_ZN34_INTERNAL_22bf13d5_4_k_cu_f896e1126thrust24THRUST_300001_SM_1000_NS12placeholders2_2E,@object
	.size		_ZN34_INTERNAL_22bf13d5_4_k_cu_f896e1126thrust24THRUST_300001_SM_1000_NS12placeholders2_2E,(_ZN34_INTERNAL_22bf13d5_4_k_cu_f896e1124cuda3std3__45__cpo3endE - _ZN34_INTERNAL_22bf13d5_4_k_cu_f896e1126thrust24THRUST_300001_SM_1000_NS12placeholders2_2E)
_ZN34_INTERNAL_22bf13d5_4_k_cu_f896e1126thrust24THRUST_300001_SM_1000_NS12placeholders2_2E:
	.zero		1
	.type		_ZN34_INTERNAL_22bf13d5_4_k_cu_f896e1124cuda3std3__45__cpo3endE,@object
	.size		_ZN34_INTERNAL_22bf13d5_4_k_cu_f896e1124cuda3std3__45__cpo3endE,(_ZN34_INTERNAL_22bf13d5_4_k_cu_f896e1124cuda3std6ranges3__45__cpo3endE - _ZN34_INTERNAL_22bf13d5_4_k_cu_f896e1124cuda3std3__45__cpo3endE)
_ZN34_INTERNAL_22bf13d5_4_k_cu_f896e1124cuda3std3__45__cpo3endE:
	.zero		1
	.type		_ZN34_INTERNAL_22bf13d5_4_k_cu_f896e1124cuda3std6ranges3__45__cpo3endE,@object
	.size		_ZN34_INTERNAL_22bf13d5_4_k_cu_f896e1124cuda3std6ranges3__45__cpo3endE,(_ZN34_INTERNAL_22bf13d5_4_k_cu_f896e1126thrust24THRUST_300001_SM_1000_NS12placeholders2_6E - _ZN34_INTERNAL_22bf13d5_4_k_cu_f896e1124cuda3std6ranges3__45__cpo3endE)
_ZN34_INTERNAL_22bf13d5_4_k_cu_f896e1124cuda3std6ranges3__45__cpo3endE:
	.zero		1
	.type		_ZN34_INTERNAL_22bf13d5_4_k_cu_f896e1126thrust24THRUST_300001_SM_1000_NS12placeholders2_6E,@object
	.size		_ZN34_INTERNAL_22bf13d5_4_k_cu_f896e1126thrust24THRUST_300001_SM_1000_NS12placeholders2_6E,(_ZN34_INTERNAL_22bf13d5_4_k_cu_f896e1124cuda3std3__45__cpo4rendE - _ZN34_INTERNAL_22bf13d5_4_k_cu_f896e1126thrust24THRUST_300001_SM_1000_NS12placeholders2_6E)
_ZN34_INTERNAL_22bf13d5_4_k_cu_f896e1126thrust24THRUST_300001_SM_1000_NS12placeholders2_6E:
	.zero		1
	.type		_ZN34_INTERNAL_22bf13d5_4_k_cu_f896e1124cuda3std3__45__cpo4rendE,@object
	.size		_ZN34_INTERNAL_22bf13d5_4_k_cu_f896e1124cuda3std3__45__cpo4rendE,(_ZN34_INTERNAL_22bf13d5_4_k_cu_f896e1124cuda3std6ranges3__45__cpo9iter_swapE - _ZN34_INTERNAL_22bf13d5_4_k_cu_f896e1124cuda3std3__45__cpo4rendE)
_ZN34_INTERNAL_22bf13d5_4_k_cu_f896e1124cuda3std3__45__cpo4rendE:
	.zero		1
	.type		_ZN34_INTERNAL_22bf13d5_4_k_cu_f896e1124cuda3std6ranges3__45__cpo9iter_swapE,@object
	.size		_ZN34_INTERNAL_22bf13d5_4_k_cu_f896e1124cuda3std6ranges3__45__cpo9iter_swapE,(_ZN34_INTERNAL_22bf13d5_4_k_cu_f896e1124cuda3std3__48unexpectE - _ZN34_INTERNAL_22bf13d5_4_k_cu_f896e1124cuda3std6ranges3__45__cpo9iter_swapE)
_ZN34_INTERNAL_22bf13d5_4_k_cu_f896e1124cuda3std6ranges3__45__cpo9iter_swapE:
	.zero		1
	.type		_ZN34_INTERNAL_22bf13d5_4_k_cu_f896e1124cuda3std3__48unexpectE,@object
	.size		_ZN34_INTERNAL_22bf13d5_4_k_cu_f896e1124cuda3std3__48unexpectE,(_ZN34_INTERNAL_22bf13d5_4_k_cu_f896e1126thrust24THRUST_300001_SM_1000_NS8cuda_cub3parE - _ZN34_INTERNAL_22bf13d5_4_k_cu_f896e1124cuda3std3__48unexpectE)
_ZN34_INTERNAL_22bf13d5_4_k_cu_f896e1124cuda3std3__48unexpectE:
	.zero		1
	.type		_ZN34_INTERNAL_22bf13d5_4_k_cu_f896e1126thrust24THRUST_300001_SM_1000_NS8cuda_cub3parE,@object
	.size		_ZN34_INTERNAL_22bf13d5_4_k_cu_f896e1126thrust24THRUST_300001_SM_1000_NS8cuda_cub3parE,(_ZN34_INTERNAL_22bf13d5_4_k_cu_f896e1126thrust24THRUST_300001_SM_1000_NS12placeholders2_4E - _ZN34_INTERNAL_22bf13d5_4_k_cu_f896e1126thrust24THRUST_300001_SM_1000_NS8cuda_cub3parE)
_ZN34_INTERNAL_22bf13d5_4_k_cu_f896e1126thrust24THRUST_300001_SM_1000_NS8cuda_cub3parE:
	.zero		1
	.type		_ZN34_INTERNAL_22bf13d5_4_k_cu_f896e1126thrust24THRUST_300001_SM_1000_NS12placeholders2_4E,@object
	.size		_ZN34_INTERNAL_22bf13d5_4_k_cu_f896e1126thrust24THRUST_300001_SM_1000_NS12placeholders2_4E,(_ZN34_INTERNAL_22bf13d5_4_k_cu_f896e1124cuda3std3__45__cpo4cendE - _ZN34_INTERNAL_22bf13d5_4_k_cu_f896e1126thrust24THRUST_300001_SM_1000_NS12placeholders2_4E)
_ZN34_INTERNAL_22bf13d5_4_k_cu_f896e1126thrust24THRUST_300001_SM_1000_NS12placeholders2_4E:
	.zero		1
	.type		_ZN34_INTERNAL_22bf13d5_4_k_cu_f896e1124cuda3std3__45__cpo4cendE,@object
	.size		_ZN34_INTERNAL_22bf13d5_4_k_cu_f896e1124cuda3std3__45__cpo4cendE,(_ZN34_INTERNAL_22bf13d5_4_k_cu_f896e1124cuda3std6ranges3__45__cpo4cendE - _ZN34_INTERNAL_22bf13d5_4_k_cu_f896e1124cuda3std3__45__cpo4cendE)
_ZN34_INTERNAL_22bf13d5_4_k_cu_f896e1124cuda3std3__45__cpo4cendE:
	.zero		1
	.type		_ZN34_INTERNAL_22bf13d5_4_k_cu_f896e1124cuda3std6ranges3__45__cpo4cendE,@object
	.size		_ZN34_INTERNAL_22bf13d5_4_k_cu_f896e1124cuda3std6ranges3__45__cpo4cendE,(_ZN34_INTERNAL_22bf13d5_4_k_cu_f896e1124cuda3std3__420unreachable_sentinelE - _ZN34_INTERNAL_22bf13d5_4_k_cu_f896e1124cuda3std6ranges3__45__cpo4cendE)
_ZN34_INTERNAL_22bf13d5_4_k_cu_f896e1124cuda3std6ranges3__45__cpo4cendE:
	.zero		1
	.type		_ZN34_INTERNAL_22bf13d5_4_k_cu_f896e1124cuda3std3__420unreachable_sentinelE,@object
	.size		_ZN34_INTERNAL_22bf13d5_4_k_cu_f896e1124cuda3std3__420unreachable_sentinelE,(_ZN34_INTERNAL_22bf13d5_4_k_cu_f896e1124cuda3std6ranges3__45__cpo5ssizeE - _ZN34_INTERNAL_22bf13d5_4_k_cu_f896e1124cuda3std3__420unreachable_sentinelE)
_ZN34_INTERNAL_22bf13d5_4_k_cu_f896e1124cuda3std3__420unreachable_sentinelE:
	.zero		1
	.type		_ZN34_INTERNAL_22bf13d5_4_k_cu_f896e1124cuda3std6ranges3__45__cpo5ssizeE,@object
	.size		_ZN34_INTERNAL_22bf13d5_4_k_cu_f896e1124cuda3std6ranges3__45__cpo5ssizeE,(_ZN34_INTERNAL_22bf13d5_4_k_cu_f896e1126thrust24THRUST_300001_SM_1000_NS12placeholders2_8E - _ZN34_INTERNAL_22bf13d5_4_k_cu_f896e1124cuda3std6ranges3__45__cpo5ssizeE)
_ZN34_INTERNAL_22bf13d5_4_k_cu_f896e1124cuda3std6ranges3__45__cpo5ssizeE:
	.zero		1
	.type		_ZN34_INTERNAL_22bf13d5_4_k_cu_f896e1126thrust24THRUST_300001_SM_1000_NS12placeholders2_8E,@object
	.size		_ZN34_INTERNAL_22bf13d5_4_k_cu_f896e1126thrust24THRUST_300001_SM_1000_NS12placeholders2_8E,(_ZN34_INTERNAL_22bf13d5_4_k_cu_f896e1124cuda3std3__45__cpo5crendE - _ZN34_INTERNAL_22bf13d5_4_k_cu_f896e1126thrust24THRUST_300001_SM_1000_NS12placeholders2_8E)
_ZN34_INTERNAL_22bf13d5_4_k_cu_f896e1126thrust24THRUST_300001_SM_1000_NS12placeholders2_8E:
	.zero		1
	.type		_ZN34_INTERNAL_22bf13d5_4_k_cu_f896e1124cuda3std3__45__cpo5crendE,@object
	.size		_ZN34_INTERNAL_22bf13d5_4_k_cu_f896e1124cuda3std3__45__cpo5crendE,(_ZN34_INTERNAL_22bf13d5_4_k_cu_f896e1124cuda3std6ranges3__45__cpo4prevE - _ZN34_INTERNAL_22bf13d5_4_k_cu_f896e1124cuda3std3__45__cpo5crendE)
_ZN34_INTERNAL_22bf13d5_4_k_cu_f896e1124cuda3std3__45__cpo5crendE:
	.zero		1
	.type		_ZN34_INTERNAL_22bf13d5_4_k_cu_f896e1124cuda3std6ranges3__45__cpo4prevE,@object
	.size		_ZN34_INTERNAL_22bf13d5_4_k_cu_f896e1124cuda3std6ranges3__45__cpo4prevE,(_ZN34_INTERNAL_22bf13d5_4_k_cu_f896e1124cuda3std6ranges3__45__cpo9iter_moveE - _ZN34_INTERNAL_22bf13d5_4_k_cu_f896e1124cuda3std6ranges3__45__cpo4prevE)
_ZN34_INTERNAL_22bf13d5_4_k_cu_f896e1124cuda3std6ranges3__45__cpo4prevE:
	.zero		1
	.type		_ZN34_INTERNAL_22bf13d5_4_k_cu_f896e1124cuda3std6ranges3__45__cpo9iter_moveE,@object
	.size		_ZN34_INTERNAL_22bf13d5_4_k_cu_f896e1124cuda3std6ranges3__45__cpo9iter_moveE,(_ZN34_INTERNAL_22bf13d5_4_k_cu_f896e1126thrust24THRUST_300001_SM_1000_NS6system6detail10sequential3seqE - _ZN34_INTERNAL_22bf13d5_4_k_cu_f896e1124cuda3std6ranges3__45__cpo9iter_moveE)
_ZN34_INTERNAL_22bf13d5_4_k_cu_f896e1124cuda3std6ranges3__45__cpo9iter_moveE:
	.zero		1
	.type		_ZN34_INTERNAL_22bf13d5_4_k_cu_f896e1126thrust24THRUST_300001_SM_1000_NS6system6detail10sequential3seqE,@object
	.size		_ZN34_INTERNAL_22bf13d5_4_k_cu_f896e1126thrust24THRUST_300001_SM_1000_NS6system6detail10sequential3seqE,(.L_31 - _ZN34_INTERNAL_22bf13d5_4_k_cu_f896e1126thrust24THRUST_300001_SM_1000_NS6system6detail10sequential3seqE)
_ZN34_INTERNAL_22bf13d5_4_k_cu_f896e1126thrust24THRUST_300001_SM_1000_NS6system6detail10sequential3seqE:
	.zero		1
.L_31:


//--------------------- .nv.constant0._ZN3cub18CUB_300001_SM_10006detail11EmptyKernelIvEEvv --------------------------
	.section	.nv.constant0._ZN3cub18CUB_300001_SM_10006detail11EmptyKernelIvEEvv,"a",@progbits
	.sectionflags	@""
	.align	4
.nv.constant0._ZN3cub18CUB_300001_SM_10006detail11EmptyKernelIvEEvv:
	.zero		896


//--------------------- .nv.constant0._Z7stenciliiPiS_ --------------------------
	.section	.nv.constant0._Z7stenciliiPiS_,"a",@progbits
	.sectionflags	@""
	.align	4
.nv.constant0._Z7stenciliiPiS_:
	.zero		920


//--------------------- SYMBOLS --------------------------

	.type		.nv.reservedSmem.offset0,@object
	.size		.nv.reservedSmem.offset0,0x4
